//
// Generated by NVIDIA NVVM Compiler
//
// Compiler Build ID: CL-36424714
// Cuda compilation tools, release 13.0, V13.0.88
// Based on NVVM 20.0.0
//

.version 9.0
.target sm_100
.address_size 64

	// .globl	_Z12fords_kerneliPjS_

.visible .entry _Z12fords_kerneliPjS_(
	.param .u32 _Z12fords_kerneliPjS__param_0,
	.param .u64 .ptr .align 1 _Z12fords_kerneliPjS__param_1,
	.param .u64 .ptr .align 1 _Z12fords_kerneliPjS__param_2
)
{
	.reg .pred 	%p<7>;
	.reg .b32 	%r<21>;
	.reg .b64 	%rd<11>;

	ld.param.u32 	%r11, [_Z12fords_kerneliPjS__param_0];
	ld.param.u64 	%rd5, [_Z12fords_kerneliPjS__param_1];
	ld.param.u64 	%rd6, [_Z12fords_kerneliPjS__param_2];
	cvta.to.global.u64 	%rd1, %rd6;
	mov.u32 	%r1, %ntid.x;
	mov.u32 	%r12, %ctaid.x;
	mov.u32 	%r13, %tid.x;
	mad.lo.s32 	%r2, %r1, %r12, %r13;
	setp.lt.s32 	%p1, %r11, 1;
	@%p1 bra 	$L__BB0_9;
	mov.u32 	%r15, %nctaid.x;
	mul.lo.s32 	%r3, %r1, %r15;
	cvta.to.global.u64 	%rd2, %rd5;
	mov.b32 	%r19, 0;
$L__BB0_2:
	setp.ge.s32 	%p2, %r2, %r11;
	@%p2 bra 	$L__BB0_8;
	mul.lo.s32 	%r5, %r19, %r11;
	mul.wide.u32 	%rd7, %r19, 4;
	add.s64 	%rd3, %rd1, %rd7;
	mov.u32 	%r20, %r2;
$L__BB0_4:
	add.s32 	%r16, %r20, %r5;
	mul.wide.s32 	%rd8, %r16, 4;
	add.s64 	%rd9, %rd2, %rd8;
	ld.global.u32 	%r7, [%rd9];
	setp.eq.s32 	%p3, %r7, 0;
	@%p3 bra 	$L__BB0_7;
	ld.global.u32 	%r17, [%rd3];
	add.s32 	%r8, %r17, %r7;
	mul.wide.s32 	%rd10, %r20, 4;
	add.s64 	%rd4, %rd1, %rd10;
	ld.global.u32 	%r18, [%rd4];
	setp.ge.u32 	%p4, %r8, %r18;
	@%p4 bra 	$L__BB0_7;
	st.global.u32 	[%rd4], %r8;
$L__BB0_7:
	add.s32 	%r20, %r20, %r3;
	setp.lt.s32 	%p5, %r20, %r11;
	@%p5 bra 	$L__BB0_4;
$L__BB0_8:
	add.s32 	%r19, %r19, 1;
	setp.ne.s32 	%p6, %r19, %r11;
	@%p6 bra 	$L__BB0_2;
$L__BB0_9:
	ret;

}


// ===== COMPILED SASS (sm_100) =====

	.target	sm_100

	.elftype	@"ET_EXEC"


//--------------------- .note.nv.tkinfo           --------------------------
	.section	.note.nv.tkinfo,"",@"SHT_NOTE"
	.sectionflags	@"SHF_NOTE_NV_TKINFO"
	.tkinfo
        /*0018*/ 	.word	0x00000002
        /*0030*/ 	.string	""
        /*0030*/ 	.string	"ptxas"
        /*0030*/ 	.string	"Cuda compilation tools, release 13.0, V13.0.88"
        /*0030*/ 	.string	"Build cuda_13.0.r13.0/compiler.36424714_0"
        /*0030*/ 	.string	"-arch sm_100 -m 64 "



//--------------------- .note.nv.cuinfo           --------------------------
	.section	.note.nv.cuinfo,"",@"SHT_NOTE"
	.sectionflags	@"SHF_NOTE_NV_CUINFO"
        /*0018*/ 	.short	0x0002
        /*001a*/ 	.short	0x0064
        /*001c*/ 	.short	0x0082
	.zero		2


//--------------------- .nv.info                  --------------------------
	.section	.nv.info,"",@"SHT_CUDA_INFO"
	.align	4


	//----- nvinfo : EIATTR_REGCOUNT
	.align		4
        /*0000*/ 	.byte	0x04, 0x2f
        /*0002*/ 	.short	(.L_1 - .L_0)
	.align		4
.L_0:
        /*0004*/ 	.word	index@(_Z12fords_kerneliPjS_)
        /*0008*/ 	.word	0x00000014


	//----- nvinfo : EIATTR_FRAME_SIZE
	.align		4
.L_1:
        /*000c*/ 	.byte	0x04, 0x11
        /*000e*/ 	.short	(.L_3 - .L_2)
	.align		4
.L_2:
        /*0010*/ 	.word	index@(_Z12fords_kerneliPjS_)
        /*0014*/ 	.word	0x00000000


	//----- nvinfo : EIATTR_MIN_STACK_SIZE
	.align		4
.L_3:
        /*0018*/ 	.byte	0x04, 0x12
        /*001a*/ 	.short	(.L_5 - .L_4)
	.align		4
.L_4:
        /*001c*/ 	.word	index@(_Z12fords_kerneliPjS_)
        /*0020*/ 	.word	0x00000000
.L_5:


//--------------------- .nv.compat                --------------------------
	.section	.nv.compat,"",@"SHT_CUDA_COMPAT_INFO"
	.align	4
        /*0000*/ 	.byte	0x02, 0x09, 0x00, 0x00, 0x02, 0x02, 0x01, 0x00, 0x02, 0x05, 0x05, 0x00, 0x03, 0x07, 0x01, 0x01
        /*0010*/ 	.byte	0x02, 0x03, 0x00, 0x00, 0x02, 0x06, 0x01, 0x00, 0x04, 0x0b, 0x08, 0x00, 0x09, 0x00, 0x00, 0x00
        /*0020*/ 	.byte	0x00, 0x00, 0x00, 0x00


//--------------------- .nv.info._Z12fords_kerneliPjS_ --------------------------
	.section	.nv.info._Z12fords_kerneliPjS_,"",@"SHT_CUDA_INFO"
	.sectionflags	@""
	.align	4


	//----- nvinfo : EIATTR_CUDA_API_VERSION
	.align		4
        /*0000*/ 	.byte	0x04, 0x37
        /*0002*/ 	.short	(.L_7 - .L_6)
.L_6:
        /*0004*/ 	.word	0x00000082


	//----- nvinfo : EIATTR_KPARAM_INFO
	.align		4
.L_7:
        /*0008*/ 	.byte	0x04, 0x17
        /*000a*/ 	.short	(.L_9 - .L_8)
.L_8:
        /*000c*/ 	.word	0x00000000
        /*0010*/ 	.short	0x0002
        /*0012*/ 	.short	0x0010
        /*0014*/ 	.byte	0x00, 0xf5, 0x21, 0x00


	//----- nvinfo : EIATTR_KPARAM_INFO
	.align		4
.L_9:
        /*0018*/ 	.byte	0x04, 0x17
        /*001a*/ 	.short	(.L_11 - .L_10)
.L_10:
        /*001c*/ 	.word	0x00000000
        /*0020*/ 	.short	0x0001
        /*0022*/ 	.short	0x0008
        /*0024*/ 	.byte	0x00, 0xf5, 0x21, 0x00


	//----- nvinfo : EIATTR_KPARAM_INFO
	.align		4
.L_11:
        /*0028*/ 	.byte	0x04, 0x17
        /*002a*/ 	.short	(.L_13 - .L_12)
.L_12:
        /*002c*/ 	.word	0x00000000
        /*0030*/ 	.short	0x0000
        /*0032*/ 	.short	0x0000
        /*0034*/ 	.byte	0x00, 0xf0, 0x11, 0x00


	//----- nvinfo : EIATTR_SPARSE_MMA_MASK
	.align		4
.L_13:
        /*0038*/ 	.byte	0x03, 0x50
        /*003a*/ 	.short	0x0000


	//----- nvinfo : EIATTR_MAXREG_COUNT
	.align		4
        /*003c*/ 	.byte	0x03, 0x1b
        /*003e*/ 	.short	0x00ff


	//----- nvinfo : EIATTR_MERCURY_ISA_VERSION
	.align		4
        /*0040*/ 	.byte	0x03, 0x5f
        /*0042*/ 	.short	0x0101


	//----- nvinfo : EIATTR_VRC_CTA_INIT_COUNT
	.align		4
        /*0044*/ 	.byte	0x02, 0x4a
	.zero		1
	.zero		1


	//----- nvinfo : EIATTR_EXIT_INSTR_OFFSETS
	.align		4
        /*0048*/ 	.byte	0x04, 0x1c
        /*004a*/ 	.short	(.L_15 - .L_14)


	//   ....[0]....
.L_14:
        /*004c*/ 	.word	0x00000060


	//   ....[1]....
        /*0050*/ 	.word	0x000002c0


	//----- nvinfo : EIATTR_CRS_STACK_SIZE
	.align		4
.L_15:
        /*0054*/ 	.byte	0x04, 0x1e
        /*0056*/ 	.short	(.L_17 - .L_16)
.L_16:
        /*0058*/ 	.word	0x00000000


	//----- nvinfo : EIATTR_CBANK_PARAM_SIZE
	.align		4
.L_17:
        /*005c*/ 	.byte	0x03, 0x19
        /*005e*/ 	.short	0x0018


	//----- nvinfo : EIATTR_PARAM_CBANK
	.align		4
        /*0060*/ 	.byte	0x04, 0x0a
        /*0062*/ 	.short	(.L_19 - .L_18)
	.align		4
.L_18:
        /*0064*/ 	.word	index@(.nv.constant0._Z12fords_kerneliPjS_)
        /*0068*/ 	.short	0x0380
        /*006a*/ 	.short	0x0018


	//----- nvinfo : EIATTR_SW_WAR
	.align		4
.L_19:
        /*006c*/ 	.byte	0x04, 0x36
        /*006e*/ 	.short	(.L_21 - .L_20)
.L_20:
        /*0070*/ 	.word	0x00000008
.L_21:


//--------------------- .nv.callgraph             --------------------------
	.section	.nv.callgraph,"",@"SHT_CUDA_CALLGRAPH"
	.align	4
	.sectionentsize	8
	.align		4
        /*0000*/ 	.word	0x00000000
	.align		4
        /*0004*/ 	.word	0xffffffff
	.align		4
        /*0008*/ 	.word	0x00000000
	.align		4
        /*000c*/ 	.word	0xfffffffe
	.align		4
        /*0010*/ 	.word	0x00000000
	.align		4
        /*0014*/ 	.word	0xfffffffd
	.align		4
        /*0018*/ 	.word	0x00000000
	.align		4
        /*001c*/ 	.word	0xfffffffc


//--------------------- .text._Z12fords_kerneliPjS_ --------------------------
	.section	.text._Z12fords_kerneliPjS_,"ax",@progbits
	.align	128
        .global         _Z12fords_kerneliPjS_
        .type           _Z12fords_kerneliPjS_,@function
        .size           _Z12fords_kerneliPjS_,(.L_x_7 - _Z12fords_kerneliPjS_)
        .other          _Z12fords_kerneliPjS_,@"STO_CUDA_ENTRY STV_DEFAULT"
_Z12fords_kerneliPjS_:
.text._Z12fords_kerneliPjS_:
[----:B------:R-:W-:Y:S08]  /*0000*/  LDC R1, c[0x0][0x37c] ;  /* 0x0000df00ff017b82 */ /* 0x000ff00000000800 */
[----:B------:R-:W0:Y:S01]  /*0010*/  LDC R0, c[0x0][0x380] ;  /* 0x0000e000ff007b82 */ /* 0x000e220000000800 */
[----:B------:R-:W1:Y:S01]  /*0020*/  S2R R3, SR_TID.X ;  /* 0x0000000000037919 */ /* 0x000e620000002100 */
[----:B------:R-:W2:Y:S01]  /*0030*/  LDCU UR5, c[0x0][0x360] ;  /* 0x00006c00ff0577ac */ /* 0x000ea20008000800 */
[----:B0-----:R-:W-:-:S02]  /*0040*/  ISETP.GE.AND P0, PT, R0, 0x1, PT ;  /* 0x000000010000780c */ /* 0x001fc40003f06270 */
[----:B------:R-:W0:Y:S11]  /*0050*/  S2R R0, SR_CTAID.X ;  /* 0x0000000000007919 */ /* 0x000e360000002500 */
[----:B-12---:R-:W-:Y:S05]  /*0060*/  @!P0 EXIT ;  /* 0x000000000000894d */ /* 0x006fea0003800000 */
[----:B------:R-:W1:Y:S01]  /*0070*/  LDCU UR4, c[0x0][0x370] ;  /* 0x00006e00ff0477ac */ /* 0x000e620008000800 */
[----:B0-----:R-:W-:Y:S02]  /*0080*/  IMAD R0, R0, UR5, R3 ;  /* 0x0000000500007c24 */ /* 0x001fe4000f8e0203 */
[----:B------:R-:W-:Y:S01]  /*0090*/  IMAD.MOV.U32 R11, RZ, RZ, RZ ;  /* 0x000000ffff0b7224 */ /* 0x000fe200078e00ff */
[----:B------:R-:W0:Y:S01]  /*00a0*/  LDCU.64 UR6, c[0x0][0x358] ;  /* 0x00006b00ff0677ac */ /* 0x000e220008000a00 */
[----:B------:R-:W2:Y:S01]  /*00b0*/  LDCU UR8, c[0x0][0x380] ;  /* 0x00007000ff0877ac */ /* 0x000ea20008000800 */
[----:B-1----:R-:W-:-:S12]  /*00c0*/  UIMAD UR4, UR5, UR4, URZ ;  /* 0x00000004050472a4 */ /* 0x002fd8000f8e02ff */
.L_x_5:
[----:B------:R-:W1:Y:S01]  /*00d0*/  LDCU UR5, c[0x0][0x380] ;  /* 0x00007000ff0577ac */ /* 0x000e620008000800 */
[----:B------:R-:W-:Y:S01]  /*00e0*/  BSSY.RECONVERGENT B0, `(.L_x_0) ;  /* 0x000001a000007945 */ /* 0x000fe20003800200 */
[----:B-1----:R-:W-:-:S04]  /*00f0*/  MOV R17, UR5 ;  /* 0x0000000500117c02 */ /* 0x002fc80008000f00 */
[----:B------:R-:W-:-:S13]  /*0100*/  ISETP.GE.AND P0, PT, R0, R17, PT ;  /* 0x000000110000720c */ /* 0x000fda0003f06270 */
[----:B---3--:R-:W-:Y:S05]  /*0110*/  @P0 BRA `(.L_x_1) ;  /* 0x0000000000580947 */ /* 0x008fea0003800000 */
[----:B------:R-:W1:Y:S01]  /*0120*/  LDC.64 R6, c[0x0][0x390] ;  /* 0x0000e400ff067b82 */ /* 0x000e620000000a00 */
[----:B------:R-:W-:-:S07]  /*0130*/  IMAD.MOV.U32 R10, RZ, RZ, R0 ;  /* 0x000000ffff0a7224 */ /* 0x000fce00078e0000 */
[----:B------:R-:W3:Y:S08]  /*0140*/  LDC.64 R2, c[0x0][0x390] ;  /* 0x0000e400ff027b82 */ /* 0x000ef00000000a00 */
[----:B------:R-:W4:Y:S01]  /*0150*/  LDC.64 R4, c[0x0][0x388] ;  /* 0x0000e200ff047b82 */ /* 0x000f220000000a00 */
[----:B-1----:R-:W-:-:S07]  /*0160*/  IMAD.WIDE.U32 R8, R11, 0x4, R6 ;  /* 0x000000040b087825 */ /* 0x002fce00078e0006 */
.L_x_4:
[----:B--2---:R-:W-:-:S05]  /*0170*/  MOV R17, UR8 ;  /* 0x0000000800117c02 */ /* 0x004fca0008000f00 */
[----:B0-----:R-:W-:-:S04]  /*0180*/  IMAD R7, R11, R17, R10 ;  /* 0x000000110b077224 */ /* 0x001fc800078e020a */
[----:B----4-:R-:W-:-:S05]  /*0190*/  IMAD.WIDE R6, R7, 0x4, R4 ;  /* 0x0000000407067825 */ /* 0x010fca00078e0204 */
[----:B0-----:R-:W2:Y:S01]  /*01a0*/  LDG.E R15, desc[UR6][R6.64] ;  /* 0x00000006060f7981 */ /* 0x001ea2000c1e1900 */
[----:B------:R-:W-:Y:S01]  /*01b0*/  BSSY.RECONVERGENT B1, `(.L_x_2) ;  /* 0x0000009000017945 */ /* 0x000fe20003800200 */
[----:B--2---:R-:W-:-:S13]  /*01c0*/  ISETP.NE.AND P0, PT, R15, RZ, PT ;  /* 0x000000ff0f00720c */ /* 0x004fda0003f05270 */
[----:B------:R-:W-:Y:S05]  /*01d0*/  @!P0 BRA `(.L_x_3) ;  /* 0x0000000000188947 */ /* 0x000fea0003800000 */
[----:B---3--:R-:W-:Y:S01]  /*01e0*/  IMAD.WIDE R6, R10, 0x4, R2 ;  /* 0x000000040a067825 */ /* 0x008fe200078e0202 */
[----:B------:R-:W2:Y:S04]  /*01f0*/  LDG.E R12, desc[UR6][R8.64] ;  /* 0x00000006080c7981 */ /* 0x000ea8000c1e1900 */
[----:B------:R-:W3:Y:S01]  /*0200*/  LDG.E R13, desc[UR6][R6.64] ;  /* 0x00000006060d7981 */ /* 0x000ee2000c1e1900 */
[----:B--2---:R-:W-:-:S05]  /*0210*/  IMAD.IADD R12, R15, 0x1, R12 ;  /* 0x000000010f0c7824 */ /* 0x004fca00078e020c */
[----:B---3--:R-:W-:-:S13]  /*0220*/  ISETP.GE.U32.AND P0, PT, R12, R13, PT ;  /* 0x0000000d0c00720c */ /* 0x008fda0003f06070 */
[----:B------:R0:W-:Y:S02]  /*0230*/  @!P0 STG.E desc[UR6][R6.64], R12 ;  /* 0x0000000c06008986 */ /* 0x0001e4000c101906 */
.L_x_3:
[----:B------:R-:W-:Y:S05]  /*0240*/  BSYNC.RECONVERGENT B1 ;  /* 0x0000000000017941 */ /* 0x000fea0003800200 */
.L_x_2:
[----:B------:R-:W-:-:S04]  /*0250*/  IADD3 R10, PT, PT, R10, UR4, RZ ;  /* 0x000000040a0a7c10 */ /* 0x000fc8000fffe0ff */
[----:B------:R-:W-:-:S13]  /*0260*/  ISETP.GE.AND P0, PT, R10, R17, PT ;  /* 0x000000110a00720c */ /* 0x000fda0003f06270 */
[----:B------:R-:W-:Y:S05]  /*0270*/  @!P0 BRA `(.L_x_4) ;  /* 0xfffffffc00bc8947 */ /* 0x000fea000383ffff */
.L_x_1:
[----:B0-2---:R-:W-:Y:S05]  /*0280*/  BSYNC.RECONVERGENT B0 ;  /* 0x0000000000007941 */ /* 0x005fea0003800200 */
.L_x_0:
[----:B------:R-:W-:-:S05]  /*0290*/  VIADD R11, R11, 0x1 ;  /* 0x000000010b0b7836 */ /* 0x000fca0000000000 */
[----:B------:R-:W-:-:S13]  /*02a0*/  ISETP.NE.AND P0, PT, R11, R17, PT ;  /* 0x000000110b00720c */ /* 0x000fda0003f05270 */
[----:B------:R-:W-:Y:S05]  /*02b0*/  @P0 BRA `(.L_x_5) ;  /* 0xfffffffc00840947 */ /* 0x000fea000383ffff */
[----:B------:R-:W-:Y:S05]  /*02c0*/  EXIT ;  /* 0x000000000000794d */ /* 0x000fea0003800000 */
.L_x_6:
[----:B------:R-:W-:-:S00]  /*02d0*/  BRA `(.L_x_6) ;  /* 0xfffffffc00fc7947 */ /* 0x000fc0000383ffff */
[----:B------:R-:W-:-:S00]  /*02e0*/  NOP ;  /* 0x0000000000007918 */ /* 0x000fc00000000000 */
        /* <DEDUP_REMOVED lines=9> */
.L_x_7:


//--------------------- .nv.shared.reserved.0     --------------------------
	.section	.nv.shared.reserved.0,"aw",@nobits
	.weak		__nv_reservedSMEM_offset_0_alias
	.size		__nv_reservedSMEM_offset_0_alias, 0, 64
	.other		__nv_reservedSMEM_offset_0_alias,@"STO_CUDA_RESERVED_SHARED STV_DEFAULT"
__nv_reservedSMEM_offset_0_alias:
	.zero		0
	.zero		64


//--------------------- .nv.constant0._Z12fords_kerneliPjS_ --------------------------
	.section	.nv.constant0._Z12fords_kerneliPjS_,"a",@progbits
	.sectionflags	@""
	.align	4
.nv.constant0._Z12fords_kerneliPjS_:
	.zero		920


//--------------------- SYMBOLS --------------------------

	.type		.nv.reservedSmem.offset0,@object
	.size		.nv.reservedSmem.offset0,0x4
